//
// Generated by NVIDIA NVVM Compiler
//
// Compiler Build ID: CL-36424714
// Cuda compilation tools, release 13.0, V13.0.88
// Based on NVVM 20.0.0
//

.version 9.0
.target sm_100
.address_size 64

	// .globl	_Z17add_bias_colmajorPfPKfiii

.visible .entry _Z17add_bias_colmajorPfPKfiii(
	.param .u64 .ptr .align 1 _Z17add_bias_colmajorPfPKfiii_param_0,
	.param .u64 .ptr .align 1 _Z17add_bias_colmajorPfPKfiii_param_1,
	.param .u32 _Z17add_bias_colmajorPfPKfiii_param_2,
	.param .u32 _Z17add_bias_colmajorPfPKfiii_param_3,
	.param .u32 _Z17add_bias_colmajorPfPKfiii_param_4
)
{
	.reg .pred 	%p<4>;
	.reg .b32 	%r<15>;
	.reg .b32 	%f<4>;
	.reg .b64 	%rd<9>;

	ld.param.u64 	%rd1, [_Z17add_bias_colmajorPfPKfiii_param_0];
	ld.param.u64 	%rd2, [_Z17add_bias_colmajorPfPKfiii_param_1];
	ld.param.u32 	%r4, [_Z17add_bias_colmajorPfPKfiii_param_2];
	ld.param.u32 	%r6, [_Z17add_bias_colmajorPfPKfiii_param_3];
	ld.param.u32 	%r3, [_Z17add_bias_colmajorPfPKfiii_param_4];
	mov.u32 	%r7, %ctaid.x;
	mov.u32 	%r8, %ntid.x;
	mov.u32 	%r9, %tid.x;
	mad.lo.s32 	%r1, %r7, %r8, %r9;
	mov.u32 	%r10, %ctaid.y;
	mov.u32 	%r11, %ntid.y;
	mov.u32 	%r12, %tid.y;
	mad.lo.s32 	%r13, %r10, %r11, %r12;
	setp.ge.s32 	%p1, %r1, %r6;
	setp.ge.s32 	%p2, %r13, %r4;
	or.pred  	%p3, %p1, %p2;
	@%p3 bra 	$L__BB0_2;
	cvta.to.global.u64 	%rd3, %rd2;
	cvta.to.global.u64 	%rd4, %rd1;
	mul.wide.s32 	%rd5, %r1, 4;
	add.s64 	%rd6, %rd3, %rd5;
	ld.global.nc.f32 	%f1, [%rd6];
	mad.lo.s32 	%r14, %r3, %r1, %r13;
	mul.wide.s32 	%rd7, %r14, 4;
	add.s64 	%rd8, %rd4, %rd7;
	ld.global.f32 	%f2, [%rd8];
	add.f32 	%f3, %f1, %f2;
	st.global.f32 	[%rd8], %f3;
$L__BB0_2:
	ret;

}


// ===== COMPILED SASS (sm_100) =====

	.target	sm_100

	.elftype	@"ET_EXEC"


//--------------------- .note.nv.tkinfo           --------------------------
	.section	.note.nv.tkinfo,"",@"SHT_NOTE"
	.sectionflags	@"SHF_NOTE_NV_TKINFO"
	.tkinfo
        /*0018*/ 	.word	0x00000002
        /*0030*/ 	.string	""
        /*0030*/ 	.string	"ptxas"
        /*0030*/ 	.string	"Cuda compilation tools, release 13.0, V13.0.88"
        /*0030*/ 	.string	"Build cuda_13.0.r13.0/compiler.36424714_0"
        /*0030*/ 	.string	"-arch sm_100 -m 64 "



//--------------------- .note.nv.cuinfo           --------------------------
	.section	.note.nv.cuinfo,"",@"SHT_NOTE"
	.sectionflags	@"SHF_NOTE_NV_CUINFO"
        /*0018*/ 	.short	0x0002
        /*001a*/ 	.short	0x0064
        /*001c*/ 	.short	0x0082
	.zero		2


//--------------------- .nv.info                  --------------------------
	.section	.nv.info,"",@"SHT_CUDA_INFO"
	.align	4


	//----- nvinfo : EIATTR_REGCOUNT
	.align		4
        /*0000*/ 	.byte	0x04, 0x2f
        /*0002*/ 	.short	(.L_1 - .L_0)
	.align		4
.L_0:
        /*0004*/ 	.word	index@(_Z17add_bias_colmajorPfPKfiii)
        /*0008*/ 	.word	0x0000000c


	//----- nvinfo : EIATTR_FRAME_SIZE
	.align		4
.L_1:
        /*000c*/ 	.byte	0x04, 0x11
        /*000e*/ 	.short	(.L_3 - .L_2)
	.align		4
.L_2:
        /*0010*/ 	.word	index@(_Z17add_bias_colmajorPfPKfiii)
        /*0014*/ 	.word	0x00000000


	//----- nvinfo : EIATTR_MIN_STACK_SIZE
	.align		4
.L_3:
        /*0018*/ 	.byte	0x04, 0x12
        /*001a*/ 	.short	(.L_5 - .L_4)
	.align		4
.L_4:
        /*001c*/ 	.word	index@(_Z17add_bias_colmajorPfPKfiii)
        /*0020*/ 	.word	0x00000000
.L_5:


//--------------------- .nv.compat                --------------------------
	.section	.nv.compat,"",@"SHT_CUDA_COMPAT_INFO"
	.align	4
        /*0000*/ 	.byte	0x02, 0x09, 0x00, 0x00, 0x02, 0x02, 0x01, 0x00, 0x02, 0x05, 0x05, 0x00, 0x03, 0x07, 0x01, 0x01
        /*0010*/ 	.byte	0x02, 0x03, 0x00, 0x00, 0x02, 0x06, 0x01, 0x00, 0x04, 0x0b, 0x08, 0x00, 0x09, 0x00, 0x00, 0x00
        /*0020*/ 	.byte	0x00, 0x00, 0x00, 0x00


//--------------------- .nv.info._Z17add_bias_colmajorPfPKfiii --------------------------
	.section	.nv.info._Z17add_bias_colmajorPfPKfiii,"",@"SHT_CUDA_INFO"
	.sectionflags	@""
	.align	4


	//----- nvinfo : EIATTR_CUDA_API_VERSION
	.align		4
        /*0000*/ 	.byte	0x04, 0x37
        /*0002*/ 	.short	(.L_7 - .L_6)
.L_6:
        /*0004*/ 	.word	0x00000082


	//----- nvinfo : EIATTR_KPARAM_INFO
	.align		4
.L_7:
        /*0008*/ 	.byte	0x04, 0x17
        /*000a*/ 	.short	(.L_9 - .L_8)
.L_8:
        /*000c*/ 	.word	0x00000000
        /*0010*/ 	.short	0x0004
        /*0012*/ 	.short	0x0018
        /*0014*/ 	.byte	0x00, 0xf0, 0x11, 0x00


	//----- nvinfo : EIATTR_KPARAM_INFO
	.align		4
.L_9:
        /*0018*/ 	.byte	0x04, 0x17
        /*001a*/ 	.short	(.L_11 - .L_10)
.L_10:
        /*001c*/ 	.word	0x00000000
        /*0020*/ 	.short	0x0003
        /*0022*/ 	.short	0x0014
        /*0024*/ 	.byte	0x00, 0xf0, 0x11, 0x00


	//----- nvinfo : EIATTR_KPARAM_INFO
	.align		4
.L_11:
        /*0028*/ 	.byte	0x04, 0x17
        /*002a*/ 	.short	(.L_13 - .L_12)
.L_12:
        /*002c*/ 	.word	0x00000000
        /*0030*/ 	.short	0x0002
        /*0032*/ 	.short	0x0010
        /*0034*/ 	.byte	0x00, 0xf0, 0x11, 0x00


	//----- nvinfo : EIATTR_KPARAM_INFO
	.align		4
.L_13:
        /*0038*/ 	.byte	0x04, 0x17
        /*003a*/ 	.short	(.L_15 - .L_14)
.L_14:
        /*003c*/ 	.word	0x00000000
        /*0040*/ 	.short	0x0001
        /*0042*/ 	.short	0x0008
        /*0044*/ 	.byte	0x00, 0xf5, 0x21, 0x00


	//----- nvinfo : EIATTR_KPARAM_INFO
	.align		4
.L_15:
        /*0048*/ 	.byte	0x04, 0x17
        /*004a*/ 	.short	(.L_17 - .L_16)
.L_16:
        /*004c*/ 	.word	0x00000000
        /*0050*/ 	.short	0x0000
        /*0052*/ 	.short	0x0000
        /*0054*/ 	.byte	0x00, 0xf5, 0x21, 0x00


	//----- nvinfo : EIATTR_SPARSE_MMA_MASK
	.align		4
.L_17:
        /*0058*/ 	.byte	0x03, 0x50
        /*005a*/ 	.short	0x0000


	//----- nvinfo : EIATTR_MAXREG_COUNT
	.align		4
        /*005c*/ 	.byte	0x03, 0x1b
        /*005e*/ 	.short	0x00ff


	//----- nvinfo : EIATTR_MERCURY_ISA_VERSION
	.align		4
        /*0060*/ 	.byte	0x03, 0x5f
        /*0062*/ 	.short	0x0101


	//----- nvinfo : EIATTR_VRC_CTA_INIT_COUNT
	.align		4
        /*0064*/ 	.byte	0x02, 0x4a
	.zero		1
	.zero		1


	//----- nvinfo : EIATTR_EXIT_INSTR_OFFSETS
	.align		4
        /*0068*/ 	.byte	0x04, 0x1c
        /*006a*/ 	.short	(.L_19 - .L_18)


	//   ....[0]....
.L_18:
        /*006c*/ 	.word	0x000000c0


	//   ....[1]....
        /*0070*/ 	.word	0x00000180


	//----- nvinfo : EIATTR_CBANK_PARAM_SIZE
	.align		4
.L_19:
        /*0074*/ 	.byte	0x03, 0x19
        /*0076*/ 	.short	0x001c


	//----- nvinfo : EIATTR_PARAM_CBANK
	.align		4
        /*0078*/ 	.byte	0x04, 0x0a
        /*007a*/ 	.short	(.L_21 - .L_20)
	.align		4
.L_20:
        /*007c*/ 	.word	index@(.nv.constant0._Z17add_bias_colmajorPfPKfiii)
        /*0080*/ 	.short	0x0380
        /*0082*/ 	.short	0x001c


	//----- nvinfo : EIATTR_SW_WAR
	.align		4
.L_21:
        /*0084*/ 	.byte	0x04, 0x36
        /*0086*/ 	.short	(.L_23 - .L_22)
.L_22:
        /*0088*/ 	.word	0x00000008
.L_23:


//--------------------- .nv.callgraph             --------------------------
	.section	.nv.callgraph,"",@"SHT_CUDA_CALLGRAPH"
	.align	4
	.sectionentsize	8
	.align		4
        /*0000*/ 	.word	0x00000000
	.align		4
        /*0004*/ 	.word	0xffffffff
	.align		4
        /*0008*/ 	.word	0x00000000
	.align		4
        /*000c*/ 	.word	0xfffffffe
	.align		4
        /*0010*/ 	.word	0x00000000
	.align		4
        /*0014*/ 	.word	0xfffffffd
	.align		4
        /*0018*/ 	.word	0x00000000
	.align		4
        /*001c*/ 	.word	0xfffffffc


//--------------------- .text._Z17add_bias_colmajorPfPKfiii --------------------------
	.section	.text._Z17add_bias_colmajorPfPKfiii,"ax",@progbits
	.align	128
        .global         _Z17add_bias_colmajorPfPKfiii
        .type           _Z17add_bias_colmajorPfPKfiii,@function
        .size           _Z17add_bias_colmajorPfPKfiii,(.L_x_1 - _Z17add_bias_colmajorPfPKfiii)
        .other          _Z17add_bias_colmajorPfPKfiii,@"STO_CUDA_ENTRY STV_DEFAULT"
_Z17add_bias_colmajorPfPKfiii:
.text._Z17add_bias_colmajorPfPKfiii:
[----:B------:R-:W-:Y:S01]  /*0000*/  LDC R1, c[0x0][0x37c] ;  /* 0x0000df00ff017b82 */ /* 0x000fe20000000800 */
[----:B------:R-:W0:Y:S07]  /*0010*/  S2R R3, SR_TID.Y ;  /* 0x0000000000037919 */ /* 0x000e2e0000002200 */
[----:B------:R-:W1:Y:S01]  /*0020*/  LDC R7, c[0x0][0x360] ;  /* 0x0000d800ff077b82 */ /* 0x000e620000000800 */
[----:B------:R-:W2:Y:S01]  /*0030*/  LDCU.64 UR6, c[0x0][0x390] ;  /* 0x00007200ff0677ac */ /* 0x000ea20008000a00 */
[----:B------:R-:W1:Y:S06]  /*0040*/  S2R R2, SR_TID.X ;  /* 0x0000000000027919 */ /* 0x000e6c0000002100 */
[----:B------:R-:W0:Y:S08]  /*0050*/  S2UR UR5, SR_CTAID.Y ;  /* 0x00000000000579c3 */ /* 0x000e300000002600 */
[----:B------:R-:W0:Y:S08]  /*0060*/  LDC R0, c[0x0][0x364] ;  /* 0x0000d900ff007b82 */ /* 0x000e300000000800 */
[----:B------:R-:W1:Y:S01]  /*0070*/  S2UR UR4, SR_CTAID.X ;  /* 0x00000000000479c3 */ /* 0x000e620000002500 */
[----:B0-----:R-:W-:-:S05]  /*0080*/  IMAD R0, R0, UR5, R3 ;  /* 0x0000000500007c24 */ /* 0x001fca000f8e0203 */
[----:B--2---:R-:W-:Y:S01]  /*0090*/  ISETP.GE.AND P0, PT, R0, UR6, PT ;  /* 0x0000000600007c0c */ /* 0x004fe2000bf06270 */
[----:B-1----:R-:W-:-:S05]  /*00a0*/  IMAD R7, R7, UR4, R2 ;  /* 0x0000000407077c24 */ /* 0x002fca000f8e0202 */
[----:B------:R-:W-:-:S13]  /*00b0*/  ISETP.GE.OR P0, PT, R7, UR7, P0 ;  /* 0x0000000707007c0c */ /* 0x000fda0008706670 */
[----:B------:R-:W-:Y:S05]  /*00c0*/  @P0 EXIT ;  /* 0x000000000000094d */ /* 0x000fea0003800000 */
[----:B------:R-:W0:Y:S01]  /*00d0*/  LDC.64 R2, c[0x0][0x388] ;  /* 0x0000e200ff027b82 */ /* 0x000e220000000a00 */
[----:B------:R-:W1:Y:S01]  /*00e0*/  LDCU UR6, c[0x0][0x398] ;  /* 0x00007300ff0677ac */ /* 0x000e620008000800 */
[----:B------:R-:W2:Y:S06]  /*00f0*/  LDCU.64 UR4, c[0x0][0x358] ;  /* 0x00006b00ff0477ac */ /* 0x000eac0008000a00 */
[----:B------:R-:W3:Y:S01]  /*0100*/  LDC.64 R4, c[0x0][0x380] ;  /* 0x0000e000ff047b82 */ /* 0x000ee20000000a00 */
[C---:B-1----:R-:W-:Y:S02]  /*0110*/  IMAD R9, R7.reuse, UR6, R0 ;  /* 0x0000000607097c24 */ /* 0x042fe4000f8e0200 */
[----:B0-----:R-:W-:-:S06]  /*0120*/  IMAD.WIDE R2, R7, 0x4, R2 ;  /* 0x0000000407027825 */ /* 0x001fcc00078e0202 */
[----:B--2---:R-:W2:Y:S01]  /*0130*/  LDG.E.CONSTANT R2, desc[UR4][R2.64] ;  /* 0x0000000402027981 */ /* 0x004ea2000c1e9900 */
[----:B---3--:R-:W-:-:S05]  /*0140*/  IMAD.WIDE R4, R9, 0x4, R4 ;  /* 0x0000000409047825 */ /* 0x008fca00078e0204 */
[----:B------:R-:W2:Y:S02]  /*0150*/  LDG.E R7, desc[UR4][R4.64] ;  /* 0x0000000404077981 */ /* 0x000ea4000c1e1900 */
[----:B--2---:R-:W-:-:S05]  /*0160*/  FADD R7, R2, R7 ;  /* 0x0000000702077221 */ /* 0x004fca0000000000 */
[----:B------:R-:W-:Y:S01]  /*0170*/  STG.E desc[UR4][R4.64], R7 ;  /* 0x0000000704007986 */ /* 0x000fe2000c101904 */
[----:B------:R-:W-:Y:S05]  /*0180*/  EXIT ;  /* 0x000000000000794d */ /* 0x000fea0003800000 */
.L_x_0:
[----:B------:R-:W-:-:S00]  /*0190*/  BRA `(.L_x_0) ;  /* 0xfffffffc00fc7947 */ /* 0x000fc0000383ffff */
[----:B------:R-:W-:-:S00]  /*01a0*/  NOP ;  /* 0x0000000000007918 */ /* 0x000fc00000000000 */
        /* <DEDUP_REMOVED lines=13> */
.L_x_1:


//--------------------- .nv.shared.reserved.0     --------------------------
	.section	.nv.shared.reserved.0,"aw",@nobits
	.weak		__nv_reservedSMEM_offset_0_alias
	.size		__nv_reservedSMEM_offset_0_alias, 0, 64
	.other		__nv_reservedSMEM_offset_0_alias,@"STO_CUDA_RESERVED_SHARED STV_DEFAULT"
__nv_reservedSMEM_offset_0_alias:
	.zero		0
	.zero		64


//--------------------- .nv.constant0._Z17add_bias_colmajorPfPKfiii --------------------------
	.section	.nv.constant0._Z17add_bias_colmajorPfPKfiii,"a",@progbits
	.sectionflags	@""
	.align	4
.nv.constant0._Z17add_bias_colmajorPfPKfiii:
	.zero		924


//--------------------- SYMBOLS --------------------------

	.type		.nv.reservedSmem.offset0,@object
	.size		.nv.reservedSmem.offset0,0x4
